//
// Generated by NVIDIA NVVM Compiler
//
// Compiler Build ID: CL-36424714
// Cuda compilation tools, release 13.0, V13.0.88
// Based on NVVM 20.0.0
//

.version 9.0
.target sm_100
.address_size 64

	// .globl	_Z3outPii

.visible .entry _Z3outPii(
	.param .u64 .ptr .align 1 _Z3outPii_param_0,
	.param .u32 _Z3outPii_param_1
)
{
	.reg .pred 	%p<9>;
	.reg .b32 	%r<34>;
	.reg .b64 	%rd<5>;

	ld.param.u64 	%rd3, [_Z3outPii_param_0];
	ld.param.u32 	%r14, [_Z3outPii_param_1];
	mov.u32 	%r15, %tid.x;
	mov.u32 	%r16, %ntid.x;
	setp.eq.s32 	%p1, %r15, 0;
	add.s32 	%r18, %r16, -1;
	setp.ge.u32 	%p2, %r15, %r18;
	or.pred  	%p3, %p1, %p2;
	setp.lt.s32 	%p4, %r14, 3;
	or.pred  	%p5, %p3, %p4;
	@%p5 bra 	$L__BB0_6;
	mul.lo.s32 	%r2, %r14, %r15;
	add.s32 	%r3, %r14, -2;
	cvta.to.global.u64 	%rd1, %rd3;
	mov.b32 	%r29, 1;
$L__BB0_2:
	add.s32 	%r21, %r29, %r2;
	mul.wide.u32 	%rd4, %r21, 4;
	add.s64 	%rd2, %rd1, %rd4;
	ld.global.u32 	%r32, [%rd2];
	setp.eq.s32 	%p6, %r32, 0;
	mov.b32 	%r33, 0;
	@%p6 bra 	$L__BB0_5;
	mov.b32 	%r33, 0;
	mov.b32 	%r30, 1;
$L__BB0_4:
	shr.u32 	%r24, %r32, 31;
	add.s32 	%r25, %r32, %r24;
	shr.s32 	%r9, %r25, 1;
	and.b32  	%r26, %r25, -2;
	sub.s32 	%r27, %r32, %r26;
	mad.lo.s32 	%r33, %r30, %r27, %r33;
	mul.lo.s32 	%r30, %r30, 10;
	add.s32 	%r28, %r32, 1;
	setp.gt.u32 	%p7, %r28, 2;
	mov.u32 	%r32, %r9;
	@%p7 bra 	$L__BB0_4;
$L__BB0_5:
	st.global.u32 	[%rd2], %r33;
	add.s32 	%r13, %r29, 1;
	setp.ne.s32 	%p8, %r29, %r3;
	mov.u32 	%r29, %r13;
	@%p8 bra 	$L__BB0_2;
$L__BB0_6:
	ret;

}


// ===== COMPILED SASS (sm_100) =====

	.target	sm_100

	.elftype	@"ET_EXEC"


//--------------------- .note.nv.tkinfo           --------------------------
	.section	.note.nv.tkinfo,"",@"SHT_NOTE"
	.sectionflags	@"SHF_NOTE_NV_TKINFO"
	.tkinfo
        /*0018*/ 	.word	0x00000002
        /*0030*/ 	.string	""
        /*0030*/ 	.string	"ptxas"
        /*0030*/ 	.string	"Cuda compilation tools, release 13.0, V13.0.88"
        /*0030*/ 	.string	"Build cuda_13.0.r13.0/compiler.36424714_0"
        /*0030*/ 	.string	"-arch sm_100 -m 64 "



//--------------------- .note.nv.cuinfo           --------------------------
	.section	.note.nv.cuinfo,"",@"SHT_NOTE"
	.sectionflags	@"SHF_NOTE_NV_CUINFO"
        /*0018*/ 	.short	0x0002
        /*001a*/ 	.short	0x0064
        /*001c*/ 	.short	0x0082
	.zero		2


//--------------------- .nv.info                  --------------------------
	.section	.nv.info,"",@"SHT_CUDA_INFO"
	.align	4


	//----- nvinfo : EIATTR_REGCOUNT
	.align		4
        /*0000*/ 	.byte	0x04, 0x2f
        /*0002*/ 	.short	(.L_1 - .L_0)
	.align		4
.L_0:
        /*0004*/ 	.word	index@(_Z3outPii)
        /*0008*/ 	.word	0x0000000d


	//----- nvinfo : EIATTR_FRAME_SIZE
	.align		4
.L_1:
        /*000c*/ 	.byte	0x04, 0x11
        /*000e*/ 	.short	(.L_3 - .L_2)
	.align		4
.L_2:
        /*0010*/ 	.word	index@(_Z3outPii)
        /*0014*/ 	.word	0x00000000


	//----- nvinfo : EIATTR_MIN_STACK_SIZE
	.align		4
.L_3:
        /*0018*/ 	.byte	0x04, 0x12
        /*001a*/ 	.short	(.L_5 - .L_4)
	.align		4
.L_4:
        /*001c*/ 	.word	index@(_Z3outPii)
        /*0020*/ 	.word	0x00000000
.L_5:


//--------------------- .nv.compat                --------------------------
	.section	.nv.compat,"",@"SHT_CUDA_COMPAT_INFO"
	.align	4
        /*0000*/ 	.byte	0x02, 0x09, 0x00, 0x00, 0x02, 0x02, 0x01, 0x00, 0x02, 0x05, 0x05, 0x00, 0x03, 0x07, 0x01, 0x01
        /*0010*/ 	.byte	0x02, 0x03, 0x00, 0x00, 0x02, 0x06, 0x01, 0x00, 0x04, 0x0b, 0x08, 0x00, 0x09, 0x00, 0x00, 0x00
        /*0020*/ 	.byte	0x00, 0x00, 0x00, 0x00


//--------------------- .nv.info._Z3outPii        --------------------------
	.section	.nv.info._Z3outPii,"",@"SHT_CUDA_INFO"
	.sectionflags	@""
	.align	4


	//----- nvinfo : EIATTR_CUDA_API_VERSION
	.align		4
        /*0000*/ 	.byte	0x04, 0x37
        /*0002*/ 	.short	(.L_7 - .L_6)
.L_6:
        /*0004*/ 	.word	0x00000082


	//----- nvinfo : EIATTR_KPARAM_INFO
	.align		4
.L_7:
        /*0008*/ 	.byte	0x04, 0x17
        /*000a*/ 	.short	(.L_9 - .L_8)
.L_8:
        /*000c*/ 	.word	0x00000000
        /*0010*/ 	.short	0x0001
        /*0012*/ 	.short	0x0008
        /*0014*/ 	.byte	0x00, 0xf0, 0x11, 0x00


	//----- nvinfo : EIATTR_KPARAM_INFO
	.align		4
.L_9:
        /*0018*/ 	.byte	0x04, 0x17
        /*001a*/ 	.short	(.L_11 - .L_10)
.L_10:
        /*001c*/ 	.word	0x00000000
        /*0020*/ 	.short	0x0000
        /*0022*/ 	.short	0x0000
        /*0024*/ 	.byte	0x00, 0xf5, 0x21, 0x00


	//----- nvinfo : EIATTR_SPARSE_MMA_MASK
	.align		4
.L_11:
        /*0028*/ 	.byte	0x03, 0x50
        /*002a*/ 	.short	0x0000


	//----- nvinfo : EIATTR_MAXREG_COUNT
	.align		4
        /*002c*/ 	.byte	0x03, 0x1b
        /*002e*/ 	.short	0x00ff


	//----- nvinfo : EIATTR_MERCURY_ISA_VERSION
	.align		4
        /*0030*/ 	.byte	0x03, 0x5f
        /*0032*/ 	.short	0x0101


	//----- nvinfo : EIATTR_VRC_CTA_INIT_COUNT
	.align		4
        /*0034*/ 	.byte	0x02, 0x4a
	.zero		1
	.zero		1


	//----- nvinfo : EIATTR_EXIT_INSTR_OFFSETS
	.align		4
        /*0038*/ 	.byte	0x04, 0x1c
        /*003a*/ 	.short	(.L_13 - .L_12)


	//   ....[0]....
.L_12:
        /*003c*/ 	.word	0x00000080


	//   ....[1]....
        /*0040*/ 	.word	0x00000250


	//----- nvinfo : EIATTR_CRS_STACK_SIZE
	.align		4
.L_13:
        /*0044*/ 	.byte	0x04, 0x1e
        /*0046*/ 	.short	(.L_15 - .L_14)
.L_14:
        /*0048*/ 	.word	0x00000000


	//----- nvinfo : EIATTR_CBANK_PARAM_SIZE
	.align		4
.L_15:
        /*004c*/ 	.byte	0x03, 0x19
        /*004e*/ 	.short	0x000c


	//----- nvinfo : EIATTR_PARAM_CBANK
	.align		4
        /*0050*/ 	.byte	0x04, 0x0a
        /*0052*/ 	.short	(.L_17 - .L_16)
	.align		4
.L_16:
        /*0054*/ 	.word	index@(.nv.constant0._Z3outPii)
        /*0058*/ 	.short	0x0380
        /*005a*/ 	.short	0x000c


	//----- nvinfo : EIATTR_SW_WAR
	.align		4
.L_17:
        /*005c*/ 	.byte	0x04, 0x36
        /*005e*/ 	.short	(.L_19 - .L_18)
.L_18:
        /*0060*/ 	.word	0x00000008
.L_19:


//--------------------- .nv.callgraph             --------------------------
	.section	.nv.callgraph,"",@"SHT_CUDA_CALLGRAPH"
	.align	4
	.sectionentsize	8
	.align		4
        /*0000*/ 	.word	0x00000000
	.align		4
        /*0004*/ 	.word	0xffffffff
	.align		4
        /*0008*/ 	.word	0x00000000
	.align		4
        /*000c*/ 	.word	0xfffffffe
	.align		4
        /*0010*/ 	.word	0x00000000
	.align		4
        /*0014*/ 	.word	0xfffffffd
	.align		4
        /*0018*/ 	.word	0x00000000
	.align		4
        /*001c*/ 	.word	0xfffffffc


//--------------------- .text._Z3outPii           --------------------------
	.section	.text._Z3outPii,"ax",@progbits
	.align	128
        .global         _Z3outPii
        .type           _Z3outPii,@function
        .size           _Z3outPii,(.L_x_5 - _Z3outPii)
        .other          _Z3outPii,@"STO_CUDA_ENTRY STV_DEFAULT"
_Z3outPii:
.text._Z3outPii:
[----:B------:R-:W-:Y:S01]  /*0000*/  LDC R1, c[0x0][0x37c] ;  /* 0x0000df00ff017b82 */ /* 0x000fe20000000800 */
[----:B------:R-:W0:Y:S01]  /*0010*/  S2R R8, SR_TID.X ;  /* 0x0000000000087919 */ /* 0x000e220000002100 */
[----:B------:R-:W1:Y:S06]  /*0020*/  LDCU UR4, c[0x0][0x360] ;  /* 0x00006c00ff0477ac */ /* 0x000e6c0008000800 */
[----:B------:R-:W2:Y:S01]  /*0030*/  LDC R0, c[0x0][0x388] ;  /* 0x0000e200ff007b82 */ /* 0x000ea20000000800 */
[----:B-1----:R-:W-:-:S06]  /*0040*/  UIADD3 UR4, UPT, UPT, UR4, -0x1, URZ ;  /* 0xffffffff04047890 */ /* 0x002fcc000fffe0ff */
[----:B0-----:R-:W-:-:S04]  /*0050*/  ISETP.GE.U32.AND P0, PT, R8, UR4, PT ;  /* 0x0000000408007c0c */ /* 0x001fc8000bf06070 */
[----:B------:R-:W-:-:S04]  /*0060*/  ISETP.EQ.OR P0, PT, R8, RZ, P0 ;  /* 0x000000ff0800720c */ /* 0x000fc80000702670 */
[----:B--2---:R-:W-:-:S13]  /*0070*/  ISETP.LT.OR P0, PT, R0, 0x3, P0 ;  /* 0x000000030000780c */ /* 0x004fda0000701670 */
[----:B------:R-:W-:Y:S05]  /*0080*/  @P0 EXIT ;  /* 0x000000000000094d */ /* 0x000fea0003800000 */
[----:B------:R-:W-:Y:S01]  /*0090*/  VIADD R0, R0, 0xfffffffe ;  /* 0xfffffffe00007836 */ /* 0x000fe20000000000 */
[----:B------:R-:W0:Y:S01]  /*00a0*/  LDCU.64 UR6, c[0x0][0x358] ;  /* 0x00006b00ff0677ac */ /* 0x000e220008000a00 */
[----:B------:R-:W-:-:S05]  /*00b0*/  UMOV UR4, 0x1 ;  /* 0x0000000100047882 */ /* 0x000fca0000000000 */
.L_x_3:
[----:B-1----:R-:W1:Y:S08]  /*00c0*/  LDC R5, c[0x0][0x388] ;  /* 0x0000e200ff057b82 */ /* 0x002e700000000800 */
[----:B------:R-:W2:Y:S01]  /*00d0*/  LDC.64 R2, c[0x0][0x380] ;  /* 0x0000e000ff027b82 */ /* 0x000ea20000000a00 */
[----:B-1----:R-:W-:-:S04]  /*00e0*/  IMAD R5, R8, R5, UR4 ;  /* 0x0000000408057e24 */ /* 0x002fc8000f8e0205 */
[----:B--2---:R-:W-:-:S05]  /*00f0*/  IMAD.WIDE.U32 R2, R5, 0x4, R2 ;  /* 0x0000000405027825 */ /* 0x004fca00078e0002 */
[----:B0-----:R-:W2:Y:S01]  /*0100*/  LDG.E R4, desc[UR6][R2.64] ;  /* 0x0000000602047981 */ /* 0x001ea2000c1e1900 */
[----:B------:R-:W-:Y:S01]  /*0110*/  ISETP.NE.AND P0, PT, R0, UR4, PT ;  /* 0x0000000400007c0c */ /* 0x000fe2000bf05270 */
[----:B------:R-:W-:Y:S01]  /*0120*/  BSSY.RECONVERGENT B0, `(.L_x_0) ;  /* 0x000000f000007945 */ /* 0x000fe20003800200 */
[----:B------:R-:W-:Y:S01]  /*0130*/  IMAD.MOV.U32 R5, RZ, RZ, RZ ;  /* 0x000000ffff057224 */ /* 0x000fe200078e00ff */
[----:B--2---:R-:W-:-:S13]  /*0140*/  ISETP.NE.AND P1, PT, R4, RZ, PT ;  /* 0x000000ff0400720c */ /* 0x004fda0003f25270 */
[----:B------:R-:W-:Y:S05]  /*0150*/  @!P1 BRA `(.L_x_1) ;  /* 0x00000000002c9947 */ /* 0x000fea0003800000 */
[----:B------:R-:W-:Y:S02]  /*0160*/  HFMA2 R6, -RZ, RZ, 0, 5.9604644775390625e-08 ;  /* 0x00000001ff067431 */ /* 0x000fe400000001ff */
[----:B------:R-:W-:-:S07]  /*0170*/  IMAD.MOV.U32 R5, RZ, RZ, RZ ;  /* 0x000000ffff057224 */ /* 0x000fce00078e00ff */
.L_x_2:
[C---:B------:R-:W-:Y:S01]  /*0180*/  VIADD R10, R4.reuse, 0x1 ;  /* 0x00000001040a7836 */ /* 0x040fe20000000000 */
[----:B------:R-:W-:-:S04]  /*0190*/  LEA.HI R7, R4, R4, RZ, 0x1 ;  /* 0x0000000404077211 */ /* 0x000fc800078f08ff */
[----:B------:R-:W-:Y:S02]  /*01a0*/  ISETP.GT.U32.AND P1, PT, R10, 0x2, PT ;  /* 0x000000020a00780c */ /* 0x000fe40003f24070 */
[----:B------:R-:W-:-:S04]  /*01b0*/  LOP3.LUT R9, R7, 0xfffffffe, RZ, 0xc0, !PT ;  /* 0xfffffffe07097812 */ /* 0x000fc800078ec0ff */
[----:B------:R-:W-:Y:S02]  /*01c0*/  IADD3 R9, PT, PT, -R9, R4, RZ ;  /* 0x0000000409097210 */ /* 0x000fe40007ffe1ff */
[----:B------:R-:W-:-:S03]  /*01d0*/  SHF.R.S32.HI R4, RZ, 0x1, R7 ;  /* 0x00000001ff047819 */ /* 0x000fc60000011407 */
[----:B------:R-:W-:Y:S02]  /*01e0*/  IMAD R5, R9, R6, R5 ;  /* 0x0000000609057224 */ /* 0x000fe400078e0205 */
[----:B------:R-:W-:Y:S01]  /*01f0*/  IMAD R6, R6, 0xa, RZ ;  /* 0x0000000a06067824 */ /* 0x000fe200078e02ff */
[----:B------:R-:W-:Y:S06]  /*0200*/  @P1 BRA `(.L_x_2) ;  /* 0xfffffffc00dc1947 */ /* 0x000fec000383ffff */
.L_x_1:
[----:B------:R-:W-:Y:S05]  /*0210*/  BSYNC.RECONVERGENT B0 ;  /* 0x0000000000007941 */ /* 0x000fea0003800200 */
.L_x_0:
[----:B------:R1:W-:Y:S01]  /*0220*/  STG.E desc[UR6][R2.64], R5 ;  /* 0x0000000502007986 */ /* 0x0003e2000c101906 */
[----:B------:R-:W-:Y:S01]  /*0230*/  UIADD3 UR4, UPT, UPT, UR4, 0x1, URZ ;  /* 0x0000000104047890 */ /* 0x000fe2000fffe0ff */
[----:B------:R-:W-:Y:S11]  /*0240*/  @P0 BRA `(.L_x_3) ;  /* 0xfffffffc009c0947 */ /* 0x000ff6000383ffff */
[----:B------:R-:W-:Y:S05]  /*0250*/  EXIT ;  /* 0x000000000000794d */ /* 0x000fea0003800000 */
.L_x_4:
[----:B------:R-:W-:-:S00]  /*0260*/  BRA `(.L_x_4) ;  /* 0xfffffffc00fc7947 */ /* 0x000fc0000383ffff */
[----:B------:R-:W-:-:S00]  /*0270*/  NOP ;  /* 0x0000000000007918 */ /* 0x000fc00000000000 */
        /* <DEDUP_REMOVED lines=8> */
.L_x_5:


//--------------------- .nv.shared.reserved.0     --------------------------
	.section	.nv.shared.reserved.0,"aw",@nobits
	.weak		__nv_reservedSMEM_offset_0_alias
	.size		__nv_reservedSMEM_offset_0_alias, 0, 64
	.other		__nv_reservedSMEM_offset_0_alias,@"STO_CUDA_RESERVED_SHARED STV_DEFAULT"
__nv_reservedSMEM_offset_0_alias:
	.zero		0
	.zero		64


//--------------------- .nv.constant0._Z3outPii   --------------------------
	.section	.nv.constant0._Z3outPii,"a",@progbits
	.sectionflags	@""
	.align	4
.nv.constant0._Z3outPii:
	.zero		908


//--------------------- SYMBOLS --------------------------

	.type		.nv.reservedSmem.offset0,@object
	.size		.nv.reservedSmem.offset0,0x4
